//
// Generated by NVIDIA NVVM Compiler
//
// Compiler Build ID: CL-36424714
// Cuda compilation tools, release 13.0, V13.0.88
// Based on NVVM 20.0.0
//

.version 9.0
.target sm_100
.address_size 64

	// .globl	_Z11cuda_kerneliiPjS_S_S_i
// _ZZ11cuda_kerneliiPjS_S_S_iE4down has been demoted
// _ZZ11cuda_kerneliiPjS_S_S_iE4left has been demoted
// _ZZ11cuda_kerneliiPjS_S_S_iE5right has been demoted
// _ZZ11cuda_kerneliiPjS_S_S_iE6bitmap has been demoted
// _ZZ11cuda_kerneliiPjS_S_S_iE3sum has been demoted

.visible .entry _Z11cuda_kerneliiPjS_S_S_i(
	.param .u32 _Z11cuda_kerneliiPjS_S_S_i_param_0,
	.param .u32 _Z11cuda_kerneliiPjS_S_S_i_param_1,
	.param .u64 .ptr .align 1 _Z11cuda_kerneliiPjS_S_S_i_param_2,
	.param .u64 .ptr .align 1 _Z11cuda_kerneliiPjS_S_S_i_param_3,
	.param .u64 .ptr .align 1 _Z11cuda_kerneliiPjS_S_S_i_param_4,
	.param .u64 .ptr .align 1 _Z11cuda_kerneliiPjS_S_S_i_param_5,
	.param .u32 _Z11cuda_kerneliiPjS_S_S_i_param_6
)
{
	.reg .pred 	%p<14>;
	.reg .b32 	%r<89>;
	.reg .b64 	%rd<15>;
	// demoted variable
	.shared .align 4 .b8 _ZZ11cuda_kerneliiPjS_S_S_iE4down[3840];
	// demoted variable
	.shared .align 4 .b8 _ZZ11cuda_kerneliiPjS_S_S_iE4left[3840];
	// demoted variable
	.shared .align 4 .b8 _ZZ11cuda_kerneliiPjS_S_S_iE5right[3840];
	// demoted variable
	.shared .align 4 .b8 _ZZ11cuda_kerneliiPjS_S_S_iE6bitmap[3840];
	// demoted variable
	.shared .align 4 .b8 _ZZ11cuda_kerneliiPjS_S_S_iE3sum[384];
	ld.param.u32 	%r24, [_Z11cuda_kerneliiPjS_S_S_i_param_0];
	ld.param.u32 	%r23, [_Z11cuda_kerneliiPjS_S_S_i_param_1];
	ld.param.u64 	%rd1, [_Z11cuda_kerneliiPjS_S_S_i_param_2];
	ld.param.u64 	%rd2, [_Z11cuda_kerneliiPjS_S_S_i_param_3];
	ld.param.u64 	%rd3, [_Z11cuda_kerneliiPjS_S_S_i_param_4];
	ld.param.u64 	%rd4, [_Z11cuda_kerneliiPjS_S_S_i_param_5];
	ld.param.u32 	%r25, [_Z11cuda_kerneliiPjS_S_S_i_param_6];
	mov.u32 	%r1, %tid.x;
	mov.u32 	%r2, %ctaid.x;
	mov.u32 	%r26, %ntid.x;
	mad.lo.s32 	%r3, %r2, %r26, %r1;
	mov.b32 	%r27, -1;
	shl.b32 	%r4, %r27, %r24;
	setp.ge.s32 	%p1, %r3, %r25;
	shl.b32 	%r28, %r1, 2;
	mov.u32 	%r29, _ZZ11cuda_kerneliiPjS_S_S_iE3sum;
	add.s32 	%r5, %r29, %r28;
	@%p1 bra 	$L__BB0_11;
	cvta.to.global.u64 	%rd5, %rd1;
	cvta.to.global.u64 	%rd6, %rd2;
	cvta.to.global.u64 	%rd7, %rd3;
	mul.wide.s32 	%rd8, %r3, 4;
	add.s64 	%rd9, %rd5, %rd8;
	ld.global.u32 	%r32, [%rd9];
	mul.lo.s32 	%r33, %r1, 40;
	mov.u32 	%r34, _ZZ11cuda_kerneliiPjS_S_S_iE4down;
	add.s32 	%r6, %r34, %r33;
	st.shared.u32 	[%r6], %r32;
	add.s64 	%rd10, %rd6, %rd8;
	ld.global.u32 	%r35, [%rd10];
	mov.u32 	%r36, _ZZ11cuda_kerneliiPjS_S_S_iE4left;
	add.s32 	%r7, %r36, %r33;
	st.shared.u32 	[%r7], %r35;
	add.s64 	%rd11, %rd7, %rd8;
	ld.global.u32 	%r37, [%rd11];
	mov.u32 	%r38, _ZZ11cuda_kerneliiPjS_S_S_iE5right;
	add.s32 	%r8, %r38, %r33;
	st.shared.u32 	[%r8], %r37;
	or.b32  	%r39, %r35, %r32;
	or.b32  	%r40, %r39, %r37;
	mov.u32 	%r41, _ZZ11cuda_kerneliiPjS_S_S_iE6bitmap;
	add.s32 	%r9, %r41, %r33;
	st.shared.u32 	[%r9], %r40;
	not.b32 	%r10, %r4;
	mov.b32 	%r88, 0;
	mov.u32 	%r87, %r88;
$L__BB0_2:
	shl.b32 	%r42, %r88, 2;
	add.s32 	%r13, %r9, %r42;
	ld.shared.u32 	%r14, [%r13];
	or.b32  	%r43, %r14, %r4;
	setp.ne.s32 	%p2, %r43, -1;
	@%p2 bra 	$L__BB0_4;
	add.s32 	%r88, %r88, -1;
	bra.uni 	$L__BB0_9;
$L__BB0_4:
	add.s32 	%r44, %r14, 1;
	not.b32 	%r45, %r14;
	and.b32  	%r16, %r44, %r45;
	or.b32  	%r46, %r44, %r14;
	st.shared.u32 	[%r13], %r46;
	and.b32  	%r47, %r16, %r10;
	setp.eq.s32 	%p3, %r47, 0;
	@%p3 bra 	$L__BB0_8;
	add.s32 	%r17, %r88, 1;
	setp.ne.s32 	%p4, %r17, %r23;
	@%p4 bra 	$L__BB0_7;
	add.s32 	%r87, %r87, 1;
	add.s32 	%r88, %r88, -1;
	bra.uni 	$L__BB0_9;
$L__BB0_7:
	add.s32 	%r49, %r6, %r42;
	ld.shared.u32 	%r50, [%r49];
	or.b32  	%r51, %r50, %r16;
	st.shared.u32 	[%r49+4], %r51;
	add.s32 	%r52, %r7, %r42;
	ld.shared.u32 	%r53, [%r52];
	or.b32  	%r54, %r53, %r16;
	shl.b32 	%r55, %r54, 1;
	st.shared.u32 	[%r52+4], %r55;
	add.s32 	%r56, %r8, %r42;
	ld.shared.u32 	%r57, [%r56];
	or.b32  	%r58, %r57, %r16;
	shr.u32 	%r59, %r58, 1;
	st.shared.u32 	[%r56+4], %r59;
	or.b32  	%r60, %r51, %r55;
	or.b32  	%r61, %r60, %r59;
	st.shared.u32 	[%r13+4], %r61;
	mov.u32 	%r88, %r17;
	bra.uni 	$L__BB0_9;
$L__BB0_8:
	add.s32 	%r88, %r88, -1;
$L__BB0_9:
	setp.gt.s32 	%p5, %r88, -1;
	@%p5 bra 	$L__BB0_2;
	st.shared.u32 	[%r5], %r87;
	bra.uni 	$L__BB0_12;
$L__BB0_11:
	mov.b32 	%r30, 0;
	st.shared.u32 	[%r5], %r30;
$L__BB0_12:
	bar.sync 	0;
	and.b32  	%r62, %r1, 992;
	setp.ne.s32 	%p6, %r62, 0;
	@%p6 bra 	$L__BB0_14;
	ld.shared.u32 	%r63, [%r5+256];
	ld.shared.u32 	%r64, [%r5];
	add.s32 	%r65, %r64, %r63;
	st.shared.u32 	[%r5], %r65;
$L__BB0_14:
	bar.sync 	0;
	setp.gt.u32 	%p7, %r1, 31;
	@%p7 bra 	$L__BB0_16;
	ld.shared.u32 	%r66, [%r5+128];
	ld.shared.u32 	%r67, [%r5];
	add.s32 	%r68, %r67, %r66;
	st.shared.u32 	[%r5], %r68;
$L__BB0_16:
	bar.sync 	0;
	setp.gt.u32 	%p8, %r1, 15;
	@%p8 bra 	$L__BB0_18;
	ld.shared.u32 	%r69, [%r5+64];
	ld.shared.u32 	%r70, [%r5];
	add.s32 	%r71, %r70, %r69;
	st.shared.u32 	[%r5], %r71;
$L__BB0_18:
	bar.sync 	0;
	setp.gt.u32 	%p9, %r1, 7;
	@%p9 bra 	$L__BB0_20;
	ld.shared.u32 	%r72, [%r5+32];
	ld.shared.u32 	%r73, [%r5];
	add.s32 	%r74, %r73, %r72;
	st.shared.u32 	[%r5], %r74;
$L__BB0_20:
	bar.sync 	0;
	setp.gt.u32 	%p10, %r1, 3;
	@%p10 bra 	$L__BB0_22;
	ld.shared.u32 	%r75, [%r5+16];
	ld.shared.u32 	%r76, [%r5];
	add.s32 	%r77, %r76, %r75;
	st.shared.u32 	[%r5], %r77;
$L__BB0_22:
	bar.sync 	0;
	setp.gt.u32 	%p11, %r1, 1;
	@%p11 bra 	$L__BB0_24;
	ld.shared.u32 	%r78, [%r5+8];
	ld.shared.u32 	%r79, [%r5];
	add.s32 	%r80, %r79, %r78;
	st.shared.u32 	[%r5], %r80;
$L__BB0_24:
	bar.sync 	0;
	setp.ne.s32 	%p12, %r1, 0;
	@%p12 bra 	$L__BB0_26;
	ld.shared.u32 	%r81, [_ZZ11cuda_kerneliiPjS_S_S_iE3sum+4];
	ld.shared.u32 	%r82, [_ZZ11cuda_kerneliiPjS_S_S_iE3sum];
	add.s32 	%r83, %r82, %r81;
	st.shared.u32 	[_ZZ11cuda_kerneliiPjS_S_S_iE3sum], %r83;
$L__BB0_26:
	setp.ne.s32 	%p13, %r1, 0;
	bar.sync 	0;
	@%p13 bra 	$L__BB0_28;
	ld.shared.u32 	%r84, [_ZZ11cuda_kerneliiPjS_S_S_iE3sum];
	cvta.to.global.u64 	%rd12, %rd4;
	mul.wide.u32 	%rd13, %r2, 4;
	add.s64 	%rd14, %rd12, %rd13;
	st.global.u32 	[%rd14], %r84;
$L__BB0_28:
	ret;

}


// ===== COMPILED SASS (sm_100) =====

	.target	sm_100

	.elftype	@"ET_EXEC"


//--------------------- .note.nv.tkinfo           --------------------------
	.section	.note.nv.tkinfo,"",@"SHT_NOTE"
	.sectionflags	@"SHF_NOTE_NV_TKINFO"
	.tkinfo
        /*0018*/ 	.word	0x00000002
        /*0030*/ 	.string	""
        /*0030*/ 	.string	"ptxas"
        /*0030*/ 	.string	"Cuda compilation tools, release 13.0, V13.0.88"
        /*0030*/ 	.string	"Build cuda_13.0.r13.0/compiler.36424714_0"
        /*0030*/ 	.string	"-arch sm_100 -m 64 "



//--------------------- .note.nv.cuinfo           --------------------------
	.section	.note.nv.cuinfo,"",@"SHT_NOTE"
	.sectionflags	@"SHF_NOTE_NV_CUINFO"
        /*0018*/ 	.short	0x0002
        /*001a*/ 	.short	0x0064
        /*001c*/ 	.short	0x0082
	.zero		2


//--------------------- .nv.info                  --------------------------
	.section	.nv.info,"",@"SHT_CUDA_INFO"
	.align	4


	//----- nvinfo : EIATTR_REGCOUNT
	.align		4
        /*0000*/ 	.byte	0x04, 0x2f
        /*0002*/ 	.short	(.L_1 - .L_0)
	.align		4
.L_0:
        /*0004*/ 	.word	index@(_Z11cuda_kerneliiPjS_S_S_i)
        /*0008*/ 	.word	0x00000016


	//----- nvinfo : EIATTR_FRAME_SIZE
	.align		4
.L_1:
        /*000c*/ 	.byte	0x04, 0x11
        /*000e*/ 	.short	(.L_3 - .L_2)
	.align		4
.L_2:
        /*0010*/ 	.word	index@(_Z11cuda_kerneliiPjS_S_S_i)
        /*0014*/ 	.word	0x00000000


	//----- nvinfo : EIATTR_MIN_STACK_SIZE
	.align		4
.L_3:
        /*0018*/ 	.byte	0x04, 0x12
        /*001a*/ 	.short	(.L_5 - .L_4)
	.align		4
.L_4:
        /*001c*/ 	.word	index@(_Z11cuda_kerneliiPjS_S_S_i)
        /*0020*/ 	.word	0x00000000
.L_5:


//--------------------- .nv.compat                --------------------------
	.section	.nv.compat,"",@"SHT_CUDA_COMPAT_INFO"
	.align	4
        /*0000*/ 	.byte	0x02, 0x09, 0x00, 0x00, 0x02, 0x02, 0x01, 0x00, 0x02, 0x05, 0x05, 0x00, 0x03, 0x07, 0x01, 0x01
        /*0010*/ 	.byte	0x02, 0x03, 0x00, 0x00, 0x02, 0x06, 0x01, 0x00, 0x04, 0x0b, 0x08, 0x00, 0x09, 0x00, 0x00, 0x00
        /*0020*/ 	.byte	0x00, 0x00, 0x00, 0x00


//--------------------- .nv.info._Z11cuda_kerneliiPjS_S_S_i --------------------------
	.section	.nv.info._Z11cuda_kerneliiPjS_S_S_i,"",@"SHT_CUDA_INFO"
	.sectionflags	@""
	.align	4


	//----- nvinfo : EIATTR_CUDA_API_VERSION
	.align		4
        /*0000*/ 	.byte	0x04, 0x37
        /*0002*/ 	.short	(.L_7 - .L_6)
.L_6:
        /*0004*/ 	.word	0x00000082


	//----- nvinfo : EIATTR_KPARAM_INFO
	.align		4
.L_7:
        /*0008*/ 	.byte	0x04, 0x17
        /*000a*/ 	.short	(.L_9 - .L_8)
.L_8:
        /*000c*/ 	.word	0x00000000
        /*0010*/ 	.short	0x0006
        /*0012*/ 	.short	0x0028
        /*0014*/ 	.byte	0x00, 0xf0, 0x11, 0x00


	//----- nvinfo : EIATTR_KPARAM_INFO
	.align		4
.L_9:
        /*0018*/ 	.byte	0x04, 0x17
        /*001a*/ 	.short	(.L_11 - .L_10)
.L_10:
        /*001c*/ 	.word	0x00000000
        /*0020*/ 	.short	0x0005
        /*0022*/ 	.short	0x0020
        /*0024*/ 	.byte	0x00, 0xf5, 0x21, 0x00


	//----- nvinfo : EIATTR_KPARAM_INFO
	.align		4
.L_11:
        /*0028*/ 	.byte	0x04, 0x17
        /*002a*/ 	.short	(.L_13 - .L_12)
.L_12:
        /*002c*/ 	.word	0x00000000
        /*0030*/ 	.short	0x0004
        /*0032*/ 	.short	0x0018
        /*0034*/ 	.byte	0x00, 0xf5, 0x21, 0x00


	//----- nvinfo : EIATTR_KPARAM_INFO
	.align		4
.L_13:
        /*0038*/ 	.byte	0x04, 0x17
        /*003a*/ 	.short	(.L_15 - .L_14)
.L_14:
        /*003c*/ 	.word	0x00000000
        /*0040*/ 	.short	0x0003
        /*0042*/ 	.short	0x0010
        /*0044*/ 	.byte	0x00, 0xf5, 0x21, 0x00


	//----- nvinfo : EIATTR_KPARAM_INFO
	.align		4
.L_15:
        /*0048*/ 	.byte	0x04, 0x17
        /*004a*/ 	.short	(.L_17 - .L_16)
.L_16:
        /*004c*/ 	.word	0x00000000
        /*0050*/ 	.short	0x0002
        /*0052*/ 	.short	0x0008
        /*0054*/ 	.byte	0x00, 0xf5, 0x21, 0x00


	//----- nvinfo : EIATTR_KPARAM_INFO
	.align		4
.L_17:
        /*0058*/ 	.byte	0x04, 0x17
        /*005a*/ 	.short	(.L_19 - .L_18)
.L_18:
        /*005c*/ 	.word	0x00000000
        /*0060*/ 	.short	0x0001
        /*0062*/ 	.short	0x0004
        /*0064*/ 	.byte	0x00, 0xf0, 0x11, 0x00


	//----- nvinfo : EIATTR_KPARAM_INFO
	.align		4
.L_19:
        /*0068*/ 	.byte	0x04, 0x17
        /*006a*/ 	.short	(.L_21 - .L_20)
.L_20:
        /*006c*/ 	.word	0x00000000
        /*0070*/ 	.short	0x0000
        /*0072*/ 	.short	0x0000
        /*0074*/ 	.byte	0x00, 0xf0, 0x11, 0x00


	//----- nvinfo : EIATTR_SPARSE_MMA_MASK
	.align		4
.L_21:
        /*0078*/ 	.byte	0x03, 0x50
        /*007a*/ 	.short	0x0000


	//----- nvinfo : EIATTR_MAXREG_COUNT
	.align		4
        /*007c*/ 	.byte	0x03, 0x1b
        /*007e*/ 	.short	0x00ff


	//----- nvinfo : EIATTR_NUM_BARRIERS
	.align		4
        /*0080*/ 	.byte	0x02, 0x4c
        /*0082*/ 	.byte	0x01
	.zero		1


	//----- nvinfo : EIATTR_MERCURY_ISA_VERSION
	.align		4
        /*0084*/ 	.byte	0x03, 0x5f
        /*0086*/ 	.short	0x0101


	//----- nvinfo : EIATTR_VRC_CTA_INIT_COUNT
	.align		4
        /*0088*/ 	.byte	0x02, 0x4a
	.zero		1
	.zero		1


	//----- nvinfo : EIATTR_EXIT_INSTR_OFFSETS
	.align		4
        /*008c*/ 	.byte	0x04, 0x1c
        /*008e*/ 	.short	(.L_23 - .L_22)


	//   ....[0]....
.L_22:
        /*0090*/ 	.word	0x000008a0


	//   ....[1]....
        /*0094*/ 	.word	0x00000920


	//----- nvinfo : EIATTR_CRS_STACK_SIZE
	.align		4
.L_23:
        /*0098*/ 	.byte	0x04, 0x1e
        /*009a*/ 	.short	(.L_25 - .L_24)
.L_24:
        /*009c*/ 	.word	0x00000000


	//----- nvinfo : EIATTR_CBANK_PARAM_SIZE
	.align		4
.L_25:
        /*00a0*/ 	.byte	0x03, 0x19
        /*00a2*/ 	.short	0x002c


	//----- nvinfo : EIATTR_PARAM_CBANK
	.align		4
        /*00a4*/ 	.byte	0x04, 0x0a
        /*00a6*/ 	.short	(.L_27 - .L_26)
	.align		4
.L_26:
        /*00a8*/ 	.word	index@(.nv.constant0._Z11cuda_kerneliiPjS_S_S_i)
        /*00ac*/ 	.short	0x0380
        /*00ae*/ 	.short	0x002c


	//----- nvinfo : EIATTR_SW_WAR
	.align		4
.L_27:
        /*00b0*/ 	.byte	0x04, 0x36
        /*00b2*/ 	.short	(.L_29 - .L_28)
.L_28:
        /*00b4*/ 	.word	0x00000008
.L_29:


//--------------------- .nv.callgraph             --------------------------
	.section	.nv.callgraph,"",@"SHT_CUDA_CALLGRAPH"
	.align	4
	.sectionentsize	8
	.align		4
        /*0000*/ 	.word	0x00000000
	.align		4
        /*0004*/ 	.word	0xffffffff
	.align		4
        /*0008*/ 	.word	0x00000000
	.align		4
        /*000c*/ 	.word	0xfffffffe
	.align		4
        /*0010*/ 	.word	0x00000000
	.align		4
        /*0014*/ 	.word	0xfffffffd
	.align		4
        /*0018*/ 	.word	0x00000000
	.align		4
        /*001c*/ 	.word	0xfffffffc


//--------------------- .text._Z11cuda_kerneliiPjS_S_S_i --------------------------
	.section	.text._Z11cuda_kerneliiPjS_S_S_i,"ax",@progbits
	.align	128
        .global         _Z11cuda_kerneliiPjS_S_S_i
        .type           _Z11cuda_kerneliiPjS_S_S_i,@function
        .size           _Z11cuda_kerneliiPjS_S_S_i,(.L_x_9 - _Z11cuda_kerneliiPjS_S_S_i)
        .other          _Z11cuda_kerneliiPjS_S_S_i,@"STO_CUDA_ENTRY STV_DEFAULT"
_Z11cuda_kerneliiPjS_S_S_i:
.text._Z11cuda_kerneliiPjS_S_S_i:
[----:B------:R-:W-:Y:S01]  /*0000*/  LDC R1, c[0x0][0x37c] ;  /* 0x0000df00ff017b82 */ /* 0x000fe20000000800 */
[----:B------:R-:W0:Y:S01]  /*0010*/  S2R R3, SR_TID.X ;  /* 0x0000000000037919 */ /* 0x000e220000002100 */
[----:B------:R-:W0:Y:S01]  /*0020*/  LDCU UR5, c[0x0][0x360] ;  /* 0x00006c00ff0577ac */ /* 0x000e220008000800 */
[----:B------:R-:W-:Y:S01]  /*0030*/  MOV R4, 0x400 ;  /* 0x0000040000047802 */ /* 0x000fe20000000f00 */
[----:B------:R-:W-:Y:S01]  /*0040*/  BSSY.RECONVERGENT B0, `(.L_x_0) ;  /* 0x0000058000007945 */ /* 0x000fe20003800200 */
[----:B------:R-:W0:Y:S01]  /*0050*/  S2R R0, SR_CTAID.X ;  /* 0x0000000000007919 */ /* 0x000e220000002500 */
[----:B------:R-:W1:Y:S02]  /*0060*/  LDCU UR8, c[0x0][0x3a8] ;  /* 0x00007500ff0877ac */ /* 0x000e640008000800 */
[----:B------:R-:W-:Y:S01]  /*0070*/  VIADD R2, R4, 0x3c00 ;  /* 0x00003c0004027836 */ /* 0x000fe20000000000 */
[----:B------:R-:W2:Y:S01]  /*0080*/  S2R R17, SR_CgaCtaId ;  /* 0x0000000000117919 */ /* 0x000ea20000008800 */
[----:B------:R-:W3:Y:S01]  /*0090*/  LDCU UR4, c[0x0][0x380] ;  /* 0x00007000ff0477ac */ /* 0x000ee20008000800 */
[----:B------:R-:W4:Y:S01]  /*00a0*/  LDCU.64 UR6, c[0x0][0x358] ;  /* 0x00006b00ff0677ac */ /* 0x000f220008000a00 */
[----:B------:R-:W0:Y:S02]  /*00b0*/  LDCU UR9, c[0x0][0x384] ;  /* 0x00007080ff0977ac */ /* 0x000e240008000800 */
[----:B0-----:R-:W-:Y:S01]  /*00c0*/  IMAD R5, R0, UR5, R3 ;  /* 0x0000000500057c24 */ /* 0x001fe2000f8e0203 */
[----:B------:R-:W-:-:S02]  /*00d0*/  UMOV UR5, 0xffffffff ;  /* 0xffffffff00057882 */ /* 0x000fc40000000000 */
[----:B---3--:R-:W-:Y:S01]  /*00e0*/  USHF.L.U32 UR4, UR5, UR4, URZ ;  /* 0x0000000405047299 */ /* 0x008fe200080006ff */
[----:B--2---:R-:W-:Y:S02]  /*00f0*/  LEA R2, R17, R2, 0x18 ;  /* 0x0000000211027211 */ /* 0x004fe400078ec0ff */
[----:B-1----:R-:W-:-:S03]  /*0100*/  ISETP.GE.AND P0, PT, R5, UR8, PT ;  /* 0x0000000805007c0c */ /* 0x002fc6000bf06270 */
[----:B------:R-:W-:-:S10]  /*0110*/  IMAD R2, R3, 0x4, R2 ;  /* 0x0000000403027824 */ /* 0x000fd400078e0202 */
[----:B----4-:R-:W-:Y:S05]  /*0120*/  @P0 BRA `(.L_x_1) ;  /* 0x0000000400200947 */ /* 0x010fea0003800000 */
[----:B------:R-:W0:Y:S08]  /*0130*/  LDC.64 R8, c[0x0][0x390] ;  /* 0x0000e400ff087b82 */ /* 0x000e300000000a00 */
[----:B------:R-:W1:Y:S08]  /*0140*/  LDC.64 R10, c[0x0][0x398] ;  /* 0x0000e600ff0a7b82 */ /* 0x000e700000000a00 */
[----:B------:R-:W2:Y:S01]  /*0150*/  LDC.64 R6, c[0x0][0x388] ;  /* 0x0000e200ff067b82 */ /* 0x000ea20000000a00 */
[----:B0-----:R-:W-:-:S06]  /*0160*/  IMAD.WIDE R8, R5, 0x4, R8 ;  /* 0x0000000405087825 */ /* 0x001fcc00078e0208 */
[----:B------:R-:W3:Y:S01]  /*0170*/  LDG.E R8, desc[UR6][R8.64] ;  /* 0x0000000608087981 */ /* 0x000ee2000c1e1900 */
[----:B-1----:R-:W-:-:S06]  /*0180*/  IMAD.WIDE R10, R5, 0x4, R10 ;  /* 0x00000004050a7825 */ /* 0x002fcc00078e020a */
[----:B------:R-:W3:Y:S01]  /*0190*/  LDG.E R11, desc[UR6][R10.64] ;  /* 0x000000060a0b7981 */ /* 0x000ee2000c1e1900 */
[----:B--2---:R-:W-:-:S05]  /*01a0*/  IMAD.WIDE R6, R5, 0x4, R6 ;  /* 0x0000000405067825 */ /* 0x004fca00078e0206 */
[----:B------:R0:W3:Y:S01]  /*01b0*/  LDG.E R13, desc[UR6][R6.64] ;  /* 0x00000006060d7981 */ /* 0x0000e2000c1e1900 */
[C---:B------:R-:W-:Y:S02]  /*01c0*/  VIADD R5, R4.reuse, 0xf00 ;  /* 0x00000f0004057836 */ /* 0x040fe40000000000 */
[C---:B------:R-:W-:Y:S02]  /*01d0*/  VIADD R14, R4.reuse, 0x1e00 ;  /* 0x00001e00040e7836 */ /* 0x040fe40000000000 */
[----:B------:R-:W-:Y:S01]  /*01e0*/  VIADD R15, R4, 0x2d00 ;  /* 0x00002d00040f7836 */ /* 0x000fe20000000000 */
[C---:B------:R-:W-:Y:S02]  /*01f0*/  LEA R4, R17.reuse, R4, 0x18 ;  /* 0x0000000411047211 */ /* 0x040fe400078ec0ff */
[C---:B------:R-:W-:Y:S02]  /*0200*/  LEA R12, R17.reuse, R5, 0x18 ;  /* 0x00000005110c7211 */ /* 0x040fe400078ec0ff */
[----:B------:R-:W-:-:S02]  /*0210*/  LEA R14, R17, R14, 0x18 ;  /* 0x0000000e110e7211 */ /* 0x000fc400078ec0ff */
[----:B------:R-:W-:Y:S01]  /*0220*/  LEA R16, R17, R15, 0x18 ;  /* 0x0000000f11107211 */ /* 0x000fe200078ec0ff */
[C---:B------:R-:W-:Y:S02]  /*0230*/  IMAD R4, R3.reuse, 0x28, R4 ;  /* 0x0000002803047824 */ /* 0x040fe400078e0204 */
[C---:B------:R-:W-:Y:S02]  /*0240*/  IMAD R5, R3.reuse, 0x28, R12 ;  /* 0x0000002803057824 */ /* 0x040fe400078e020c */
[C---:B0-----:R-:W-:Y:S02]  /*0250*/  IMAD R6, R3.reuse, 0x28, R14 ;  /* 0x0000002803067824 */ /* 0x041fe400078e020e */
[----:B------:R-:W-:Y:S02]  /*0260*/  IMAD R7, R3, 0x28, R16 ;  /* 0x0000002803077824 */ /* 0x000fe400078e0210 */
[----:B------:R-:W-:Y:S01]  /*0270*/  HFMA2 R12, -RZ, RZ, 0, 0 ;  /* 0x00000000ff0c7431 */ /* 0x000fe200000001ff */
[----:B------:R-:W-:Y:S01]  /*0280*/  BSSY.RECONVERGENT B1, `(.L_x_2) ;  /* 0x0000030000017945 */ /* 0x000fe20003800200 */
[----:B------:R-:W-:Y:S01]  /*0290*/  IMAD.MOV.U32 R9, RZ, RZ, RZ ;  /* 0x000000ffff097224 */ /* 0x000fe200078e00ff */
[----:B---3--:R-:W-:Y:S01]  /*02a0*/  LOP3.LUT R10, R11, R8, R13, 0xfe, !PT ;  /* 0x000000080b0a7212 */ /* 0x008fe200078efe0d */
[----:B------:R0:W-:Y:S04]  /*02b0*/  STS [R4], R13 ;  /* 0x0000000d04007388 */ /* 0x0001e80000000800 */
[----:B------:R0:W-:Y:S04]  /*02c0*/  STS [R5], R8 ;  /* 0x0000000805007388 */ /* 0x0001e80000000800 */
[----:B------:R0:W-:Y:S04]  /*02d0*/  STS [R6], R11 ;  /* 0x0000000b06007388 */ /* 0x0001e80000000800 */
[----:B------:R0:W-:Y:S02]  /*02e0*/  STS [R7], R10 ;  /* 0x0000000a07007388 */ /* 0x0001e40000000800 */
.L_x_6:
[----:B0-----:R-:W-:Y:S01]  /*02f0*/  IMAD R17, R12, 0x4, R7 ;  /* 0x000000040c117824 */ /* 0x001fe200078e0207 */
[----:B------:R-:W-:Y:S01]  /*0300*/  BSSY.RECONVERGENT B2, `(.L_x_3) ;  /* 0x0000025000027945 */ /* 0x000fe20003800200 */
[----:B------:R-:W-:-:S03]  /*0310*/  IMAD.MOV.U32 R15, RZ, RZ, R12 ;  /* 0x000000ffff0f7224 */ /* 0x000fc600078e000c */
[----:B0-----:R-:W0:Y:S02]  /*0320*/  LDS R11, [R17] ;  /* 0x00000000110b7984 */ /* 0x001e240000000800 */
[----:B0-----:R-:W-:-:S04]  /*0330*/  LOP3.LUT R8, R11, UR4, RZ, 0xfc, !PT ;  /* 0x000000040b087c12 */ /* 0x001fc8000f8efcff */
[----:B------:R-:W-:-:S13]  /*0340*/  ISETP.NE.AND P0, PT, R8, -0x1, PT ;  /* 0xffffffff0800780c */ /* 0x000fda0003f05270 */
[----:B------:R-:W-:Y:S01]  /*0350*/  @!P0 VIADD R12, R12, 0xffffffff ;  /* 0xffffffff0c0c8836 */ /* 0x000fe20000000000 */
[----:B------:R-:W-:Y:S06]  /*0360*/  @!P0 BRA `(.L_x_4) ;  /* 0x0000000000788947 */ /* 0x000fec0003800000 */
[----:B------:R-:W-:-:S04]  /*0370*/  IADD3 R8, PT, PT, R11, 0x1, RZ ;  /* 0x000000010b087810 */ /* 0x000fc80007ffe0ff */
[CC--:B------:R-:W-:Y:S02]  /*0380*/  LOP3.LUT R10, R8.reuse, R11.reuse, RZ, 0xfc, !PT ;  /* 0x0000000b080a7212 */ /* 0x0c0fe400078efcff */
[----:B------:R-:W-:-:S03]  /*0390*/  LOP3.LUT R19, R8, R11, RZ, 0x30, !PT ;  /* 0x0000000b08137212 */ /* 0x000fc600078e30ff */
[----:B------:R0:W-:Y:S01]  /*03a0*/  STS [R17], R10 ;  /* 0x0000000a11007388 */ /* 0x0001e20000000800 */
[----:B------:R-:W-:-:S13]  /*03b0*/  LOP3.LUT P0, RZ, R19, UR4, RZ, 0x30, !PT ;  /* 0x0000000413ff7c12 */ /* 0x000fda000f8030ff */
[----:B0-----:R-:W-:Y:S05]  /*03c0*/  @!P0 BRA `(.L_x_5) ;  /* 0x00000000005c8947 */ /* 0x001fea0003800000 */
[----:B------:R-:W-:-:S05]  /*03d0*/  VIADD R18, R15, 0x1 ;  /* 0x000000010f127836 */ /* 0x000fca0000000000 */
[----:B------:R-:W-:-:S13]  /*03e0*/  ISETP.NE.AND P0, PT, R18, UR9, PT ;  /* 0x0000000912007c0c */ /* 0x000fda000bf05270 */
[----:B------:R-:W-:Y:S02]  /*03f0*/  @!P0 VIADD R9, R9, 0x1 ;  /* 0x0000000109098836 */ /* 0x000fe40000000000 */
[----:B------:R-:W-:Y:S01]  /*0400*/  @!P0 VIADD R12, R15, 0xffffffff ;  /* 0xffffffff0f0c8836 */ /* 0x000fe20000000000 */
[----:B------:R-:W-:Y:S06]  /*0410*/  @!P0 BRA `(.L_x_4) ;  /* 0x00000000004c8947 */ /* 0x000fec0003800000 */
[C---:B------:R-:W-:Y:S02]  /*0420*/  IMAD R8, R15.reuse, 0x4, R4 ;  /* 0x000000040f087824 */ /* 0x040fe400078e0204 */
[----:B------:R-:W-:-:S03]  /*0430*/  IMAD R14, R15, 0x4, R6 ;  /* 0x000000040f0e7824 */ /* 0x000fc600078e0206 */
[----:B------:R-:W0:Y:S02]  /*0440*/  LDS R10, [R8] ;  /* 0x00000000080a7984 */ /* 0x000e240000000800 */
[----:B0-----:R-:W-:Y:S02]  /*0450*/  LOP3.LUT R11, R10, R19, RZ, 0xfc, !PT ;  /* 0x000000130a0b7212 */ /* 0x001fe400078efcff */
[----:B------:R-:W-:-:S03]  /*0460*/  LEA R10, R15, R5, 0x2 ;  /* 0x000000050f0a7211 */ /* 0x000fc600078e10ff */
[----:B------:R-:W-:Y:S04]  /*0470*/  STS [R8+0x4], R11 ;  /* 0x0000040b08007388 */ /* 0x000fe80000000800 */
[----:B------:R-:W0:Y:S02]  /*0480*/  LDS R12, [R10] ;  /* 0x000000000a0c7984 */ /* 0x000e240000000800 */
[----:B0-----:R-:W-:-:S05]  /*0490*/  LOP3.LUT R12, R12, R19, RZ, 0xfc, !PT ;  /* 0x000000130c0c7212 */ /* 0x001fca00078efcff */
[----:B------:R-:W-:-:S05]  /*04a0*/  IMAD.SHL.U32 R13, R12, 0x2, RZ ;  /* 0x000000020c0d7824 */ /* 0x000fca00078e00ff */
[----:B------:R-:W-:Y:S04]  /*04b0*/  STS [R10+0x4], R13 ;  /* 0x0000040d0a007388 */ /* 0x000fe80000000800 */
[----:B------:R-:W0:Y:S02]  /*04c0*/  LDS R12, [R14] ;  /* 0x000000000e0c7984 */ /* 0x000e240000000800 */
[----:B0-----:R-:W-:-:S04]  /*04d0*/  LOP3.LUT R12, R12, R19, RZ, 0xfc, !PT ;  /* 0x000000130c0c7212 */ /* 0x001fc800078efcff */
[----:B------:R-:W-:Y:S01]  /*04e0*/  SHF.R.U32.HI R16, RZ, 0x1, R12 ;  /* 0x00000001ff107819 */ /* 0x000fe2000001160c */
[----:B------:R-:W-:-:S03]  /*04f0*/  IMAD.MOV.U32 R12, RZ, RZ, R18 ;  /* 0x000000ffff0c7224 */ /* 0x000fc600078e0012 */
[----:B------:R-:W-:Y:S01]  /*0500*/  LOP3.LUT R15, R16, R11, R13, 0xfe, !PT ;  /* 0x0000000b100f7212 */ /* 0x000fe200078efe0d */
[----:B------:R0:W-:Y:S04]  /*0510*/  STS [R14+0x4], R16 ;  /* 0x000004100e007388 */ /* 0x0001e80000000800 */
[----:B------:R0:W-:Y:S01]  /*0520*/  STS [R17+0x4], R15 ;  /* 0x0000040f11007388 */ /* 0x0001e20000000800 */
[----:B------:R-:W-:Y:S05]  /*0530*/  BRA `(.L_x_4) ;  /* 0x0000000000047947 */ /* 0x000fea0003800000 */
.L_x_5:
[----:B------:R-:W-:-:S07]  /*0540*/  VIADD R12, R15, 0xffffffff ;  /* 0xffffffff0f0c7836 */ /* 0x000fce0000000000 */
.L_x_4:
[----:B------:R-:W-:Y:S05]  /*0550*/  BSYNC.RECONVERGENT B2 ;  /* 0x0000000000027941 */ /* 0x000fea0003800200 */
.L_x_3:
[----:B------:R-:W-:-:S13]  /*0560*/  ISETP.GT.AND P0, PT, R12, -0x1, PT ;  /* 0xffffffff0c00780c */ /* 0x000fda0003f04270 */
[----:B------:R-:W-:Y:S05]  /*0570*/  @P0 BRA `(.L_x_6) ;  /* 0xfffffffc005c0947 */ /* 0x000fea000383ffff */
[----:B------:R-:W-:Y:S05]  /*0580*/  BSYNC.RECONVERGENT B1 ;  /* 0x0000000000017941 */ /* 0x000fea0003800200 */
.L_x_2:
[----:B------:R1:W-:Y:S01]  /*0590*/  STS [R2], R9 ;  /* 0x0000000902007388 */ /* 0x0003e20000000800 */
[----:B------:R-:W-:Y:S05]  /*05a0*/  BRA `(.L_x_7) ;  /* 0x0000000000047947 */ /* 0x000fea0003800000 */
.L_x_1:
[----:B------:R0:W-:Y:S02]  /*05b0*/  STS [R2], RZ ;  /* 0x000000ff02007388 */ /* 0x0001e40000000800 */
.L_x_7:
[----:B------:R-:W-:Y:S05]  /*05c0*/  BSYNC.RECONVERGENT B0 ;  /* 0x0000000000007941 */ /* 0x000fea0003800200 */
.L_x_0:
[----:B------:R-:W-:Y:S01]  /*05d0*/  BAR.SYNC.DEFER_BLOCKING 0x0 ;  /* 0x0000000000007b1d */ /* 0x000fe20000010000 */
[C---:B------:R-:W-:Y:S02]  /*05e0*/  LOP3.LUT P0, RZ, R3.reuse, 0x3e0, RZ, 0xc0, !PT ;  /* 0x000003e003ff7812 */ /* 0x040fe4000780c0ff */
[C---:B------:R-:W-:Y:S02]  /*05f0*/  ISETP.GT.U32.AND P1, PT, R3.reuse, 0x1f, PT ;  /* 0x0000001f0300780c */ /* 0x040fe40003f24070 */
[----:B------:R-:W-:-:S13]  /*0600*/  ISETP.NE.AND P2, PT, R3, RZ, PT ;  /* 0x000000ff0300720c */ /* 0x000fda0003f45270 */
[----:B------:R-:W2:Y:S01]  /*0610*/  @!P2 S2R R6, SR_CgaCtaId ;  /* 0x000000000006a919 */ /* 0x000ea20000008800 */
[----:B------:R-:W-:Y:S04]  /*0620*/  @!P0 LDS R4, [R2+0x100] ;  /* 0x0001000002048984 */ /* 0x000fe80000000800 */
[----:B------:R-:W3:Y:S02]  /*0630*/  @!P0 LDS R5, [R2] ;  /* 0x0000000002058984 */ /* 0x000ee40000000800 */
[----:B---3--:R-:W-:-:S05]  /*0640*/  @!P0 IADD3 R5, PT, PT, R4, R5, RZ ;  /* 0x0000000504058210 */ /* 0x008fca0007ffe0ff */
[----:B------:R-:W-:Y:S01]  /*0650*/  @!P0 STS [R2], R5 ;  /* 0x0000000502008388 */ /* 0x000fe20000000800 */
[----:B------:R-:W-:Y:S01]  /*0660*/  BAR.SYNC.DEFER_BLOCKING 0x0 ;  /* 0x0000000000007b1d */ /* 0x000fe20000010000 */
[----:B------:R-:W-:-:S05]  /*0670*/  ISETP.GT.U32.AND P0, PT, R3, 0xf, PT ;  /* 0x0000000f0300780c */ /* 0x000fca0003f04070 */
[----:B------:R-:W-:Y:S04]  /*0680*/  @!P1 LDS R4, [R2+0x80] ;  /* 0x0000800002049984 */ /* 0x000fe80000000800 */
[----:B------:R-:W3:Y:S02]  /*0690*/  @!P1 LDS R7, [R2] ;  /* 0x0000000002079984 */ /* 0x000ee40000000800 */
[----:B---3--:R-:W-:-:S05]  /*06a0*/  @!P1 IMAD.IADD R7, R4, 0x1, R7 ;  /* 0x0000000104079824 */ /* 0x008fca00078e0207 */
[----:B------:R-:W-:Y:S01]  /*06b0*/  @!P1 STS [R2], R7 ;  /* 0x0000000702009388 */ /* 0x000fe20000000800 */
[----:B------:R-:W-:Y:S01]  /*06c0*/  BAR.SYNC.DEFER_BLOCKING 0x0 ;  /* 0x0000000000007b1d */ /* 0x000fe20000010000 */
[----:B------:R-:W-:-:S05]  /*06d0*/  ISETP.GT.U32.AND P1, PT, R3, 0x7, PT ;  /* 0x000000070300780c */ /* 0x000fca0003f24070 */
[----:B------:R-:W-:Y:S04]  /*06e0*/  @!P0 LDS R4, [R2+0x40] ;  /* 0x0000400002048984 */ /* 0x000fe80000000800 */
[----:B-1----:R-:W1:Y:S02]  /*06f0*/  @!P0 LDS R9, [R2] ;  /* 0x0000000002098984 */ /* 0x002e640000000800 */
[----:B-1----:R-:W-:-:S05]  /*0700*/  @!P0 IMAD.IADD R9, R4, 0x1, R9 ;  /* 0x0000000104098824 */ /* 0x002fca00078e0209 */
[----:B------:R-:W-:Y:S01]  /*0710*/  @!P0 STS [R2], R9 ;  /* 0x0000000902008388 */ /* 0x000fe20000000800 */
[----:B------:R-:W-:Y:S01]  /*0720*/  BAR.SYNC.DEFER_BLOCKING 0x0 ;  /* 0x0000000000007b1d */ /* 0x000fe20000010000 */
[----:B------:R-:W-:-:S05]  /*0730*/  ISETP.GT.U32.AND P0, PT, R3, 0x3, PT ;  /* 0x000000030300780c */ /* 0x000fca0003f04070 */
[----:B------:R-:W-:Y:S04]  /*0740*/  @!P1 LDS R4, [R2+0x20] ;  /* 0x0000200002049984 */ /* 0x000fe80000000800 */
[----:B------:R-:W1:Y:S02]  /*0750*/  @!P1 LDS R5, [R2] ;  /* 0x0000000002059984 */ /* 0x000e640000000800 */
[----:B-1----:R-:W-:-:S05]  /*0760*/  @!P1 IMAD.IADD R5, R4, 0x1, R5 ;  /* 0x0000000104059824 */ /* 0x002fca00078e0205 */
[----:B------:R1:W-:Y:S01]  /*0770*/  @!P1 STS [R2], R5 ;  /* 0x0000000502009388 */ /* 0x0003e20000000800 */
[----:B------:R-:W-:Y:S01]  /*0780*/  BAR.SYNC.DEFER_BLOCKING 0x0 ;  /* 0x0000000000007b1d */ /* 0x000fe20000010000 */
[----:B------:R-:W-:Y:S02]  /*0790*/  ISETP.GT.U32.AND P1, PT, R3, 0x1, PT ;  /* 0x000000010300780c */ /* 0x000fe40003f24070 */
[----:B-1----:R-:W-:-:S04]  /*07a0*/  @!P2 MOV R5, 0x400 ;  /* 0x000004000005a802 */ /* 0x002fc80000000f00 */
[----:B--2---:R-:W-:Y:S01]  /*07b0*/  @!P2 LEA R9, R6, R5, 0x18 ;  /* 0x000000050609a211 */ /* 0x004fe200078ec0ff */
[----:B------:R-:W-:Y:S04]  /*07c0*/  @!P0 LDS R4, [R2+0x10] ;  /* 0x0000100002048984 */ /* 0x000fe80000000800 */
[----:B------:R-:W1:Y:S02]  /*07d0*/  @!P0 LDS R7, [R2] ;  /* 0x0000000002078984 */ /* 0x000e640000000800 */
[----:B-1----:R-:W-:-:S05]  /*07e0*/  @!P0 IADD3 R7, PT, PT, R4, R7, RZ ;  /* 0x0000000704078210 */ /* 0x002fca0007ffe0ff */
[----:B------:R-:W-:Y:S01]  /*07f0*/  @!P0 STS [R2], R7 ;  /* 0x0000000702008388 */ /* 0x000fe20000000800 */
[----:B------:R-:W-:Y:S06]  /*0800*/  BAR.SYNC.DEFER_BLOCKING 0x0 ;  /* 0x0000000000007b1d */ /* 0x000fec0000010000 */
[----:B------:R-:W-:Y:S04]  /*0810*/  @!P1 LDS R3, [R2+0x8] ;  /* 0x0000080002039984 */ /* 0x000fe80000000800 */
[----:B------:R-:W1:Y:S02]  /*0820*/  @!P1 LDS R4, [R2] ;  /* 0x0000000002049984 */ /* 0x000e640000000800 */
[----:B-1----:R-:W-:-:S05]  /*0830*/  @!P1 IMAD.IADD R3, R3, 0x1, R4 ;  /* 0x0000000103039824 */ /* 0x002fca00078e0204 */
[----:B------:R-:W-:Y:S01]  /*0840*/  @!P1 STS [R2], R3 ;  /* 0x0000000302009388 */ /* 0x000fe20000000800 */
[----:B------:R-:W-:Y:S06]  /*0850*/  BAR.SYNC.DEFER_BLOCKING 0x0 ;  /* 0x0000000000007b1d */ /* 0x000fec0000010000 */
[----:B------:R-:W1:Y:S02]  /*0860*/  @!P2 LDS.64 R4, [R9+0x3c00] ;  /* 0x003c00000904a984 */ /* 0x000e640000000a00 */
[----:B-1----:R-:W-:-:S05]  /*0870*/  @!P2 IMAD.IADD R4, R5, 0x1, R4 ;  /* 0x000000010504a824 */ /* 0x002fca00078e0204 */
[----:B------:R1:W-:Y:S01]  /*0880*/  @!P2 STS [R9+0x3c00], R4 ;  /* 0x003c00040900a388 */ /* 0x0003e20000000800 */
[----:B------:R-:W-:Y:S06]  /*0890*/  BAR.SYNC.DEFER_BLOCKING 0x0 ;  /* 0x0000000000007b1d */ /* 0x000fec0000010000 */
[----:B------:R-:W-:Y:S05]  /*08a0*/  @P2 EXIT ;  /* 0x000000000000294d */ /* 0x000fea0003800000 */
[----:B------:R-:W2:Y:S01]  /*08b0*/  S2UR UR5, SR_CgaCtaId ;  /* 0x00000000000579c3 */ /* 0x000ea20000008800 */
[----:B------:R-:W-:-:S07]  /*08c0*/  UMOV UR4, 0x400 ;  /* 0x0000040000047882 */ /* 0x000fce0000000000 */
[----:B0-----:R-:W0:Y:S01]  /*08d0*/  LDC.64 R2, c[0x0][0x3a0] ;  /* 0x0000e800ff027b82 */ /* 0x001e220000000a00 */
[----:B--2---:R-:W-:Y:S01]  /*08e0*/  ULEA UR4, UR5, UR4, 0x18 ;  /* 0x0000000405047291 */ /* 0x004fe2000f8ec0ff */
[----:B0-----:R-:W-:-:S08]  /*08f0*/  IMAD.WIDE.U32 R2, R0, 0x4, R2 ;  /* 0x0000000400027825 */ /* 0x001fd000078e0002 */
[----:B------:R-:W0:Y:S04]  /*0900*/  LDS R5, [UR4+0x3c00] ;  /* 0x003c0004ff057984 */ /* 0x000e280008000800 */
[----:B0-----:R-:W-:Y:S01]  /*0910*/  STG.E desc[UR6][R2.64], R5 ;  /* 0x0000000502007986 */ /* 0x001fe2000c101906 */
[----:B------:R-:W-:Y:S05]  /*0920*/  EXIT ;  /* 0x000000000000794d */ /* 0x000fea0003800000 */
.L_x_8:
[----:B------:R-:W-:-:S00]  /*0930*/  BRA `(.L_x_8) ;  /* 0xfffffffc00fc7947 */ /* 0x000fc0000383ffff */
[----:B------:R-:W-:-:S00]  /*0940*/  NOP ;  /* 0x0000000000007918 */ /* 0x000fc00000000000 */
        /* <DEDUP_REMOVED lines=11> */
.L_x_9:


//--------------------- .nv.shared._Z11cuda_kerneliiPjS_S_S_i --------------------------
	.section	.nv.shared._Z11cuda_kerneliiPjS_S_S_i,"aw",@nobits
	.sectionflags	@""
	.align	4
.nv.shared._Z11cuda_kerneliiPjS_S_S_i:
	.zero		16768


//--------------------- .nv.shared.reserved.0     --------------------------
	.section	.nv.shared.reserved.0,"aw",@nobits
	.weak		__nv_reservedSMEM_offset_0_alias
	.size		__nv_reservedSMEM_offset_0_alias, 0, 64
	.other		__nv_reservedSMEM_offset_0_alias,@"STO_CUDA_RESERVED_SHARED STV_DEFAULT"
__nv_reservedSMEM_offset_0_alias:
	.zero		0
	.zero		64


//--------------------- .nv.constant0._Z11cuda_kerneliiPjS_S_S_i --------------------------
	.section	.nv.constant0._Z11cuda_kerneliiPjS_S_S_i,"a",@progbits
	.sectionflags	@""
	.align	4
.nv.constant0._Z11cuda_kerneliiPjS_S_S_i:
	.zero		940


//--------------------- SYMBOLS --------------------------

	.type		.nv.reservedSmem.offset0,@object
	.size		.nv.reservedSmem.offset0,0x4
	.type		.nv.reservedSmem.cap,@object
	.size		.nv.reservedSmem.cap,0x4
